	.headerflags	@"EF_CUDA_TEXMODE_UNIFIED EF_CUDA_64BIT_ADDRESS EF_CUDA_ACCELERATORS EF_CUDA_SM90 EF_CUDA_VIRTUAL_SM(EF_CUDA_SM90)"
	.elftype	@"ET_EXEC"


//--------------------- .nv.info                  --------------------------
	.section	.nv.info,"",@"SHT_CUDA_INFO"
	.align	4


	//----- nvinfo : EIATTR_REGCOUNT
	.align		4
        /*0000*/ 	.byte	0x04, 0x2f
        /*0002*/ 	.short	(.L_1 - .L_0)
	.align		4
.L_0:
        /*0004*/ 	.word	index@(triton_poi_fused_convolution_relu_28)
        /*0008*/ 	.word	0x0000000c


	//----- nvinfo : EIATTR_MIN_STACK_SIZE
	.align		4
.L_1:
        /*000c*/ 	.byte	0x04, 0x12
        /*000e*/ 	.short	(.L_3 - .L_2)
	.align		4
.L_2:
        /*0010*/ 	.word	index@(triton_poi_fused_convolution_relu_28)
        /*0014*/ 	.word	0x00000000


	//----- nvinfo : EIATTR_FRAME_SIZE
	.align		4
.L_3:
        /*0018*/ 	.byte	0x04, 0x11
        /*001a*/ 	.short	(.L_5 - .L_4)
	.align		4
.L_4:
        /*001c*/ 	.word	index@(triton_poi_fused_convolution_relu_28)
        /*0020*/ 	.word	0x00000000


	//----- nvinfo : EIATTR_MIN_STACK_SIZE
	.align		4
.L_5:
        /*0024*/ 	.byte	0x04, 0x12
        /*0026*/ 	.short	(.L_7 - .L_6)
	.align		4
.L_6:
        /*0028*/ 	.word	index@(triton_poi_fused_convolution_relu_28)
        /*002c*/ 	.word	0x00000000
.L_7:


//--------------------- .nv.info.triton_poi_fused_convolution_relu_28 --------------------------
	.section	.nv.info.triton_poi_fused_convolution_relu_28,"",@"SHT_CUDA_INFO"
	.sectionflags	@""
	.align	4


	//----- nvinfo : EIATTR_CUDA_API_VERSION
	.align		4
        /*0000*/ 	.byte	0x04, 0x37
        /*0002*/ 	.short	(.L_9 - .L_8)
.L_8:
        /*0004*/ 	.word	0x0000007c


	//----- nvinfo : EIATTR_KPARAM_INFO
	.align		4
.L_9:
        /*0008*/ 	.byte	0x04, 0x17
        /*000a*/ 	.short	(.L_11 - .L_10)
.L_10:
        /*000c*/ 	.word	0x00000000
        /*0010*/ 	.short	0x0002
        /*0012*/ 	.short	0x0010
        /*0014*/ 	.byte	0x00, 0xf0, 0x11, 0x00


	//----- nvinfo : EIATTR_KPARAM_INFO
	.align		4
.L_11:
        /*0018*/ 	.byte	0x04, 0x17
        /*001a*/ 	.short	(.L_13 - .L_12)
.L_12:
        /*001c*/ 	.word	0x00000000
        /*0020*/ 	.short	0x0001
        /*0022*/ 	.short	0x0008
        /*0024*/ 	.byte	0x00, 0xf4, 0x21, 0x00


	//----- nvinfo : EIATTR_KPARAM_INFO
	.align		4
.L_13:
        /*0028*/ 	.byte	0x04, 0x17
        /*002a*/ 	.short	(.L_15 - .L_14)
.L_14:
        /*002c*/ 	.word	0x00000000
        /*0030*/ 	.short	0x0000
        /*0032*/ 	.short	0x0000
        /*0034*/ 	.byte	0x00, 0xf4, 0x21, 0x00


	//----- nvinfo : EIATTR_SPARSE_MMA_MASK
	.align		4
.L_15:
        /*0038*/ 	.byte	0x03, 0x50
        /*003a*/ 	.short	0x0000


	//----- nvinfo : EIATTR_MAXREG_COUNT
	.align		4
        /*003c*/ 	.byte	0x03, 0x1b
        /*003e*/ 	.short	0x00ff


	//----- nvinfo : EIATTR_EXIT_INSTR_OFFSETS
	.align		4
        /*0040*/ 	.byte	0x04, 0x1c
        /*0042*/ 	.short	(.L_17 - .L_16)


	//   ....[0]....
.L_16:
        /*0044*/ 	.word	0x000001a0


	//   ....[1]....
        /*0048*/ 	.word	0x000001c0


	//----- nvinfo : EIATTR_REQNTID
	.align		4
.L_17:
        /*004c*/ 	.byte	0x04, 0x10
        /*004e*/ 	.short	(.L_19 - .L_18)
.L_18:
        /*0050*/ 	.word	0x00000100
        /*0054*/ 	.word	0x00000001
        /*0058*/ 	.word	0x00000001


	//----- nvinfo : EIATTR_CBANK_PARAM_SIZE
	.align		4
.L_19:
        /*005c*/ 	.byte	0x03, 0x19
        /*005e*/ 	.short	0x0014


	//----- nvinfo : EIATTR_PARAM_CBANK
	.align		4
        /*0060*/ 	.byte	0x04, 0x0a
        /*0062*/ 	.short	(.L_21 - .L_20)
	.align		4
.L_20:
        /*0064*/ 	.word	index@(.nv.constant0.triton_poi_fused_convolution_relu_28)
        /*0068*/ 	.short	0x0210
        /*006a*/ 	.short	0x0014


	//----- nvinfo : EIATTR_SW_WAR
	.align		4
.L_21:
        /*006c*/ 	.byte	0x04, 0x36
        /*006e*/ 	.short	(.L_23 - .L_22)
.L_22:
        /*0070*/ 	.word	0x00000008
.L_23:


//--------------------- .nv.callgraph             --------------------------
	.section	.nv.callgraph,"",@"SHT_CUDA_CALLGRAPH"
	.align	4
	.sectionentsize	8
	.align		4
        /*0000*/ 	.word	0x00000000
	.align		4
        /*0004*/ 	.word	0xffffffff
	.align		4
        /*0008*/ 	.word	0x00000000
	.align		4
        /*000c*/ 	.word	0xfffffffe
	.align		4
        /*0010*/ 	.word	0x00000000
	.align		4
        /*0014*/ 	.word	0xfffffffd
	.align		4
        /*0018*/ 	.word	0x00000000
	.align		4
        /*001c*/ 	.word	0xfffffffc


//--------------------- .text.triton_poi_fused_convolution_relu_28 --------------------------
	.section	.text.triton_poi_fused_convolution_relu_28,"ax",@progbits
	.align	128
        .global         triton_poi_fused_convolution_relu_28
        .type           triton_poi_fused_convolution_relu_28,@function
        .size           triton_poi_fused_convolution_relu_28,(.L_x_1 - triton_poi_fused_convolution_relu_28)
        .other          triton_poi_fused_convolution_relu_28,@"STO_CUDA_ENTRY STV_DEFAULT"
triton_poi_fused_convolution_relu_28:
.text.triton_poi_fused_convolution_relu_28:
[----:B------:R-:W0:Y:S02]  /*0000*/  LDC R1, c[0x0][0x28] ;  /* 0x00000a00ff017b82 */ /* 0x000e240000000800 */
[----:B------:R-:W1:Y:S01]  /*0010*/  S2R R0, SR_TID.X ;  /* 0x0000000000007919 */ /* 0x000e620000002100 */
[----:B------:R-:W2:Y:S01]  /*0020*/  LDC.64 R2, c[0x0][0x210] ;  /* 0x00008400ff027b82 */ /* 0x000ea20000000a00 */
[----:B------:R-:W-:Y:S01]  /*0030*/  ULDC.64 UR4, c[0x0][0x208] ;  /* 0x0000820000047ab9 */ /* 0x000fe20000000a00 */
[----:B------:R-:W3:Y:S06]  /*0040*/  S2R R7, SR_CTAID.X ;  /* 0x0000000000077919 */ /* 0x000eec0000002500 */
[----:B------:R-:W4:Y:S01]  /*0050*/  LDC.64 R4, c[0x0][0x218] ;  /* 0x00008600ff047b82 */ /* 0x000f220000000a00 */
[----:B-1----:R-:W-:-:S05]  /*0060*/  IMAD.SHL.U32 R0, R0, 0x2, RZ ;  /* 0x0000000200007824 */ /* 0x002fca00078e00ff */
[----:B------:R-:W-:-:S05]  /*0070*/  LOP3.LUT R0, R0, 0x1fe, RZ, 0xc0, !PT ;  /* 0x000001fe00007812 */ /* 0x000fca00078ec0ff */
[----:B---3--:R-:W-:-:S04]  /*0080*/  IMAD R7, R7, 0x200, R0 ;  /* 0x0000020007077824 */ /* 0x008fc800078e0200 */
[C---:B------:R-:W-:Y:S01]  /*0090*/  IMAD.HI R0, R7.reuse, 0x10624dd3, RZ ;  /* 0x10624dd307007827 */ /* 0x040fe200078e02ff */
[----:B------:R-:W-:-:S03]  /*00a0*/  ISETP.GE.AND P2, PT, R7, 0xdbba0, PT ;  /* 0x000dbba00700780c */ /* 0x000fc60003f46270 */
[----:B--2---:R-:W-:Y:S01]  /*00b0*/  IMAD.WIDE R2, R7, 0x4, R2 ;  /* 0x0000000407027825 */ /* 0x004fe200078e0202 */
[----:B------:R-:W-:-:S04]  /*00c0*/  SHF.R.U32.HI R9, RZ, 0x1f, R0 ;  /* 0x0000001fff097819 */ /* 0x000fc80000011600 */
[----:B------:R-:W-:-:S05]  /*00d0*/  LEA.HI.SX32 R0, R0, R9, 0x1a ;  /* 0x0000000900007211 */ /* 0x000fca00078fd2ff */
[----:B------:R-:W-:Y:S01]  /*00e0*/  IMAD R9, R0, -0x3e8, R7 ;  /* 0xfffffc1800097824 */ /* 0x000fe200078e0207 */
[----:B------:R-:W-:-:S03]  /*00f0*/  CS2R R6, SRZ ;  /* 0x0000000000067805 */ /* 0x000fc6000001ff00 */
[----:B----4-:R-:W-:Y:S01]  /*0100*/  IMAD.WIDE R4, R9, 0x4, R4 ;  /* 0x0000000409047825 */ /* 0x010fe200078e0204 */
[----:B------:R-:W-:Y:S02]  /*0110*/  CS2R R8, SRZ ;  /* 0x0000000000087805 */ /* 0x000fe4000001ff00 */
[----:B------:R-:W2:Y:S04]  /*0120*/  @!P2 LDG.E.64 R6, desc[UR4][R2.64] ;  /* 0x000000040206a981 */ /* 0x000ea8000c1e1b00 */
[----:B------:R-:W2:Y:S02]  /*0130*/  @!P2 LDG.E.EL.64 R8, desc[UR4][R4.64] ;  /* 0x000000040408a981 */ /* 0x000ea4000c2e1b00 */
[----:B--2---:R-:W-:Y:S01]  /*0140*/  FSETP.GEU.AND P0, PT, R6, -R8, PT ;  /* 0x800000080600720b */ /* 0x004fe20003f0e000 */
[----:B------:R-:W-:Y:S01]  /*0150*/  FADD R6, R8, R6 ;  /* 0x0000000608067221 */ /* 0x000fe20000000000 */
[----:B------:R-:W-:Y:S01]  /*0160*/  FADD R0, R9, R7 ;  /* 0x0000000709007221 */ /* 0x000fe20000000000 */
[----:B------:R-:W-:-:S03]  /*0170*/  FSETP.GEU.AND P1, PT, R7, -R9, PT ;  /* 0x800000090700720b */ /* 0x000fc60003f2e000 */
[----:B------:R-:W-:Y:S02]  /*0180*/  FSEL R6, R6, RZ, P0 ;  /* 0x000000ff06067208 */ /* 0x000fe40000000000 */
[----:B------:R-:W-:Y:S01]  /*0190*/  FSEL R7, R0, RZ, P1 ;  /* 0x000000ff00077208 */ /* 0x000fe20000800000 */
[----:B------:R-:W-:Y:S07]  /*01a0*/  @P2 EXIT ;  /* 0x000000000000294d */ /* 0x000fee0003800000 */
[----:B------:R-:W-:Y:S01]  /*01b0*/  STG.E.64 desc[UR4][R2.64], R6 ;  /* 0x0000000602007986 */ /* 0x000fe2000c101b04 */
[----:B------:R-:W-:Y:S05]  /*01c0*/  EXIT ;  /* 0x000000000000794d */ /* 0x000fea0003800000 */
.L_x_0:
[----:B------:R-:W-:-:S00]  /*01d0*/  BRA `(.L_x_0) ;  /* 0xfffffffc00fc7947 */ /* 0x000fc0000383ffff */
[----:B------:R-:W-:-:S00]  /*01e0*/  NOP ;  /* 0x0000000000007918 */ /* 0x000fc00000000000 */
        /* <DEDUP_REMOVED lines=9> */
.L_x_1:


//--------------------- .nv.constant0.triton_poi_fused_convolution_relu_28 --------------------------
	.section	.nv.constant0.triton_poi_fused_convolution_relu_28,"a",@progbits
	.sectionflags	@""
	.align	4
.nv.constant0.triton_poi_fused_convolution_relu_28:
	.zero		548
